//
// Generated by NVIDIA NVVM Compiler
//
// Compiler Build ID: CL-36424714
// Cuda compilation tools, release 13.0, V13.0.88
// Based on NVVM 20.0.0
//

.version 9.0
.target sm_100
.address_size 64

	// .globl	_Z9coalescedPfS_i

.visible .entry _Z9coalescedPfS_i(
	.param .u64 .ptr .align 1 _Z9coalescedPfS_i_param_0,
	.param .u64 .ptr .align 1 _Z9coalescedPfS_i_param_1,
	.param .u32 _Z9coalescedPfS_i_param_2
)
{
	.reg .pred 	%p<2>;
	.reg .b32 	%r<6>;
	.reg .b32 	%f<2>;
	.reg .b64 	%rd<8>;

	ld.param.u64 	%rd1, [_Z9coalescedPfS_i_param_0];
	ld.param.u64 	%rd2, [_Z9coalescedPfS_i_param_1];
	ld.param.u32 	%r2, [_Z9coalescedPfS_i_param_2];
	mov.u32 	%r3, %ctaid.x;
	mov.u32 	%r4, %ntid.x;
	mov.u32 	%r5, %tid.x;
	mad.lo.s32 	%r1, %r3, %r4, %r5;
	setp.ge.s32 	%p1, %r1, %r2;
	@%p1 bra 	$L__BB0_2;
	cvta.to.global.u64 	%rd3, %rd1;
	cvta.to.global.u64 	%rd4, %rd2;
	mul.wide.s32 	%rd5, %r1, 4;
	add.s64 	%rd6, %rd3, %rd5;
	ld.global.f32 	%f1, [%rd6];
	add.s64 	%rd7, %rd4, %rd5;
	st.global.f32 	[%rd7], %f1;
$L__BB0_2:
	ret;

}
	// .globl	_Z9skip_128bPfS_i
.visible .entry _Z9skip_128bPfS_i(
	.param .u64 .ptr .align 1 _Z9skip_128bPfS_i_param_0,
	.param .u64 .ptr .align 1 _Z9skip_128bPfS_i_param_1,
	.param .u32 _Z9skip_128bPfS_i_param_2
)
{
	.reg .pred 	%p<2>;
	.reg .b32 	%r<9>;
	.reg .b32 	%f<2>;
	.reg .b64 	%rd<8>;

	ld.param.u64 	%rd1, [_Z9skip_128bPfS_i_param_0];
	ld.param.u64 	%rd2, [_Z9skip_128bPfS_i_param_1];
	ld.param.u32 	%r2, [_Z9skip_128bPfS_i_param_2];
	mov.u32 	%r3, %ctaid.x;
	mov.u32 	%r4, %ntid.x;
	mov.u32 	%r5, %tid.x;
	mad.lo.s32 	%r6, %r3, %r4, %r5;
	shl.b32 	%r7, %r5, 5;
	and.b32  	%r8, %r7, 992;
	add.s32 	%r1, %r6, %r8;
	setp.ge.s32 	%p1, %r1, %r2;
	@%p1 bra 	$L__BB1_2;
	cvta.to.global.u64 	%rd3, %rd1;
	cvta.to.global.u64 	%rd4, %rd2;
	mul.wide.s32 	%rd5, %r1, 4;
	add.s64 	%rd6, %rd3, %rd5;
	ld.global.f32 	%f1, [%rd6];
	add.s64 	%rd7, %rd4, %rd5;
	st.global.f32 	[%rd7], %f1;
$L__BB1_2:
	ret;

}
	// .globl	_Z6randomPfS_S_i
.visible .entry _Z6randomPfS_S_i(
	.param .u64 .ptr .align 1 _Z6randomPfS_S_i_param_0,
	.param .u64 .ptr .align 1 _Z6randomPfS_S_i_param_1,
	.param .u64 .ptr .align 1 _Z6randomPfS_S_i_param_2,
	.param .u32 _Z6randomPfS_S_i_param_3
)
{
	.reg .pred 	%p<2>;
	.reg .b32 	%r<7>;
	.reg .b32 	%f<3>;
	.reg .b64 	%rd<12>;

	ld.param.u64 	%rd1, [_Z6randomPfS_S_i_param_0];
	ld.param.u64 	%rd3, [_Z6randomPfS_S_i_param_1];
	ld.param.u64 	%rd2, [_Z6randomPfS_S_i_param_2];
	ld.param.u32 	%r2, [_Z6randomPfS_S_i_param_3];
	cvta.to.global.u64 	%rd4, %rd3;
	mov.u32 	%r3, %ctaid.x;
	mov.u32 	%r4, %ntid.x;
	mov.u32 	%r5, %tid.x;
	mad.lo.s32 	%r6, %r3, %r4, %r5;
	mul.wide.s32 	%rd5, %r6, 4;
	add.s64 	%rd6, %rd4, %rd5;
	ld.global.f32 	%f1, [%rd6];
	cvt.rzi.s32.f32 	%r1, %f1;
	setp.ge.s32 	%p1, %r1, %r2;
	@%p1 bra 	$L__BB2_2;
	cvta.to.global.u64 	%rd7, %rd1;
	cvta.to.global.u64 	%rd8, %rd2;
	mul.wide.s32 	%rd9, %r1, 4;
	add.s64 	%rd10, %rd7, %rd9;
	ld.global.f32 	%f2, [%rd10];
	add.s64 	%rd11, %rd8, %rd9;
	st.global.f32 	[%rd11], %f2;
$L__BB2_2:
	ret;

}


// ===== COMPILED SASS (sm_100) =====

	.target	sm_100

	.elftype	@"ET_EXEC"


//--------------------- .note.nv.tkinfo           --------------------------
	.section	.note.nv.tkinfo,"",@"SHT_NOTE"
	.sectionflags	@"SHF_NOTE_NV_TKINFO"
	.tkinfo
        /*0018*/ 	.word	0x00000002
        /*0030*/ 	.string	""
        /*0030*/ 	.string	"ptxas"
        /*0030*/ 	.string	"Cuda compilation tools, release 13.0, V13.0.88"
        /*0030*/ 	.string	"Build cuda_13.0.r13.0/compiler.36424714_0"
        /*0030*/ 	.string	"-arch sm_100 -m 64 "



//--------------------- .note.nv.cuinfo           --------------------------
	.section	.note.nv.cuinfo,"",@"SHT_NOTE"
	.sectionflags	@"SHF_NOTE_NV_CUINFO"
        /*0018*/ 	.short	0x0002
        /*001a*/ 	.short	0x0064
        /*001c*/ 	.short	0x0082
	.zero		2


//--------------------- .nv.info                  --------------------------
	.section	.nv.info,"",@"SHT_CUDA_INFO"
	.align	4


	//----- nvinfo : EIATTR_REGCOUNT
	.align		4
        /*0000*/ 	.byte	0x04, 0x2f
        /*0002*/ 	.short	(.L_1 - .L_0)
	.align		4
.L_0:
        /*0004*/ 	.word	index@(_Z9coalescedPfS_i)
        /*0008*/ 	.word	0x0000000a


	//----- nvinfo : EIATTR_FRAME_SIZE
	.align		4
.L_1:
        /*000c*/ 	.byte	0x04, 0x11
        /*000e*/ 	.short	(.L_3 - .L_2)
	.align		4
.L_2:
        /*0010*/ 	.word	index@(_Z9coalescedPfS_i)
        /*0014*/ 	.word	0x00000000


	//----- nvinfo : EIATTR_REGCOUNT
	.align		4
.L_3:
        /*0018*/ 	.byte	0x04, 0x2f
        /*001a*/ 	.short	(.L_5 - .L_4)
	.align		4
.L_4:
        /*001c*/ 	.word	index@(_Z9skip_128bPfS_i)
        /*0020*/ 	.word	0x0000000a


	//----- nvinfo : EIATTR_FRAME_SIZE
	.align		4
.L_5:
        /*0024*/ 	.byte	0x04, 0x11
        /*0026*/ 	.short	(.L_7 - .L_6)
	.align		4
.L_6:
        /*0028*/ 	.word	index@(_Z9skip_128bPfS_i)
        /*002c*/ 	.word	0x00000000


	//----- nvinfo : EIATTR_REGCOUNT
	.align		4
.L_7:
        /*0030*/ 	.byte	0x04, 0x2f
        /*0032*/ 	.short	(.L_9 - .L_8)
	.align		4
.L_8:
        /*0034*/ 	.word	index@(_Z6randomPfS_S_i)
        /*0038*/ 	.word	0x0000000a


	//----- nvinfo : EIATTR_FRAME_SIZE
	.align		4
.L_9:
        /*003c*/ 	.byte	0x04, 0x11
        /*003e*/ 	.short	(.L_11 - .L_10)
	.align		4
.L_10:
        /*0040*/ 	.word	index@(_Z6randomPfS_S_i)
        /*0044*/ 	.word	0x00000000


	//----- nvinfo : EIATTR_MIN_STACK_SIZE
	.align		4
.L_11:
        /*0048*/ 	.byte	0x04, 0x12
        /*004a*/ 	.short	(.L_13 - .L_12)
	.align		4
.L_12:
        /*004c*/ 	.word	index@(_Z6randomPfS_S_i)
        /*0050*/ 	.word	0x00000000


	//----- nvinfo : EIATTR_MIN_STACK_SIZE
	.align		4
.L_13:
        /*0054*/ 	.byte	0x04, 0x12
        /*0056*/ 	.short	(.L_15 - .L_14)
	.align		4
.L_14:
        /*0058*/ 	.word	index@(_Z9skip_128bPfS_i)
        /*005c*/ 	.word	0x00000000


	//----- nvinfo : EIATTR_MIN_STACK_SIZE
	.align		4
.L_15:
        /*0060*/ 	.byte	0x04, 0x12
        /*0062*/ 	.short	(.L_17 - .L_16)
	.align		4
.L_16:
        /*0064*/ 	.word	index@(_Z9coalescedPfS_i)
        /*0068*/ 	.word	0x00000000
.L_17:


//--------------------- .nv.compat                --------------------------
	.section	.nv.compat,"",@"SHT_CUDA_COMPAT_INFO"
	.align	4
        /*0000*/ 	.byte	0x02, 0x09, 0x00, 0x00, 0x02, 0x02, 0x01, 0x00, 0x02, 0x05, 0x05, 0x00, 0x03, 0x07, 0x01, 0x01
        /*0010*/ 	.byte	0x02, 0x03, 0x00, 0x00, 0x02, 0x06, 0x01, 0x00, 0x04, 0x0b, 0x08, 0x00, 0x09, 0x00, 0x00, 0x00
        /*0020*/ 	.byte	0x00, 0x00, 0x00, 0x00


//--------------------- .nv.info._Z6randomPfS_S_i --------------------------
	.section	.nv.info._Z6randomPfS_S_i,"",@"SHT_CUDA_INFO"
	.sectionflags	@""
	.align	4


	//----- nvinfo : EIATTR_CUDA_API_VERSION
	.align		4
        /*0000*/ 	.byte	0x04, 0x37
        /*0002*/ 	.short	(.L_19 - .L_18)
.L_18:
        /*0004*/ 	.word	0x00000082


	//----- nvinfo : EIATTR_KPARAM_INFO
	.align		4
.L_19:
        /*0008*/ 	.byte	0x04, 0x17
        /*000a*/ 	.short	(.L_21 - .L_20)
.L_20:
        /*000c*/ 	.word	0x00000000
        /*0010*/ 	.short	0x0003
        /*0012*/ 	.short	0x0018
        /*0014*/ 	.byte	0x00, 0xf0, 0x11, 0x00


	//----- nvinfo : EIATTR_KPARAM_INFO
	.align		4
.L_21:
        /*0018*/ 	.byte	0x04, 0x17
        /*001a*/ 	.short	(.L_23 - .L_22)
.L_22:
        /*001c*/ 	.word	0x00000000
        /*0020*/ 	.short	0x0002
        /*0022*/ 	.short	0x0010
        /*0024*/ 	.byte	0x00, 0xf5, 0x21, 0x00


	//----- nvinfo : EIATTR_KPARAM_INFO
	.align		4
.L_23:
        /*0028*/ 	.byte	0x04, 0x17
        /*002a*/ 	.short	(.L_25 - .L_24)
.L_24:
        /*002c*/ 	.word	0x00000000
        /*0030*/ 	.short	0x0001
        /*0032*/ 	.short	0x0008
        /*0034*/ 	.byte	0x00, 0xf5, 0x21, 0x00


	//----- nvinfo : EIATTR_KPARAM_INFO
	.align		4
.L_25:
        /*0038*/ 	.byte	0x04, 0x17
        /*003a*/ 	.short	(.L_27 - .L_26)
.L_26:
        /*003c*/ 	.word	0x00000000
        /*0040*/ 	.short	0x0000
        /*0042*/ 	.short	0x0000
        /*0044*/ 	.byte	0x00, 0xf5, 0x21, 0x00


	//----- nvinfo : EIATTR_SPARSE_MMA_MASK
	.align		4
.L_27:
        /*0048*/ 	.byte	0x03, 0x50
        /*004a*/ 	.short	0x0000


	//----- nvinfo : EIATTR_MAXREG_COUNT
	.align		4
        /*004c*/ 	.byte	0x03, 0x1b
        /*004e*/ 	.short	0x00ff


	//----- nvinfo : EIATTR_MERCURY_ISA_VERSION
	.align		4
        /*0050*/ 	.byte	0x03, 0x5f
        /*0052*/ 	.short	0x0101


	//----- nvinfo : EIATTR_VRC_CTA_INIT_COUNT
	.align		4
        /*0054*/ 	.byte	0x02, 0x4a
	.zero		1
	.zero		1


	//----- nvinfo : EIATTR_EXIT_INSTR_OFFSETS
	.align		4
        /*0058*/ 	.byte	0x04, 0x1c
        /*005a*/ 	.short	(.L_29 - .L_28)


	//   ....[0]....
.L_28:
        /*005c*/ 	.word	0x000000c0


	//   ....[1]....
        /*0060*/ 	.word	0x00000130


	//----- nvinfo : EIATTR_CBANK_PARAM_SIZE
	.align		4
.L_29:
        /*0064*/ 	.byte	0x03, 0x19
        /*0066*/ 	.short	0x001c


	//----- nvinfo : EIATTR_PARAM_CBANK
	.align		4
        /*0068*/ 	.byte	0x04, 0x0a
        /*006a*/ 	.short	(.L_31 - .L_30)
	.align		4
.L_30:
        /*006c*/ 	.word	index@(.nv.constant0._Z6randomPfS_S_i)
        /*0070*/ 	.short	0x0380
        /*0072*/ 	.short	0x001c


	//----- nvinfo : EIATTR_SW_WAR
	.align		4
.L_31:
        /*0074*/ 	.byte	0x04, 0x36
        /*0076*/ 	.short	(.L_33 - .L_32)
.L_32:
        /*0078*/ 	.word	0x00000008
.L_33:


//--------------------- .nv.info._Z9skip_128bPfS_i --------------------------
	.section	.nv.info._Z9skip_128bPfS_i,"",@"SHT_CUDA_INFO"
	.sectionflags	@""
	.align	4


	//----- nvinfo : EIATTR_CUDA_API_VERSION
	.align		4
        /*0000*/ 	.byte	0x04, 0x37
        /*0002*/ 	.short	(.L_35 - .L_34)
.L_34:
        /*0004*/ 	.word	0x00000082


	//----- nvinfo : EIATTR_KPARAM_INFO
	.align		4
.L_35:
        /*0008*/ 	.byte	0x04, 0x17
        /*000a*/ 	.short	(.L_37 - .L_36)
.L_36:
        /*000c*/ 	.word	0x00000000
        /*0010*/ 	.short	0x0002
        /*0012*/ 	.short	0x0010
        /*0014*/ 	.byte	0x00, 0xf0, 0x11, 0x00


	//----- nvinfo : EIATTR_KPARAM_INFO
	.align		4
.L_37:
        /*0018*/ 	.byte	0x04, 0x17
        /*001a*/ 	.short	(.L_39 - .L_38)
.L_38:
        /*001c*/ 	.word	0x00000000
        /*0020*/ 	.short	0x0001
        /*0022*/ 	.short	0x0008
        /*0024*/ 	.byte	0x00, 0xf5, 0x21, 0x00


	//----- nvinfo : EIATTR_KPARAM_INFO
	.align		4
.L_39:
        /*0028*/ 	.byte	0x04, 0x17
        /*002a*/ 	.short	(.L_41 - .L_40)
.L_40:
        /*002c*/ 	.word	0x00000000
        /*0030*/ 	.short	0x0000
        /*0032*/ 	.short	0x0000
        /*0034*/ 	.byte	0x00, 0xf5, 0x21, 0x00


	//----- nvinfo : EIATTR_SPARSE_MMA_MASK
	.align		4
.L_41:
        /*0038*/ 	.byte	0x03, 0x50
        /*003a*/ 	.short	0x0000


	//----- nvinfo : EIATTR_MAXREG_COUNT
	.align		4
        /*003c*/ 	.byte	0x03, 0x1b
        /*003e*/ 	.short	0x00ff


	//----- nvinfo : EIATTR_MERCURY_ISA_VERSION
	.align		4
        /*0040*/ 	.byte	0x03, 0x5f
        /*0042*/ 	.short	0x0101


	//----- nvinfo : EIATTR_VRC_CTA_INIT_COUNT
	.align		4
        /*0044*/ 	.byte	0x02, 0x4a
	.zero		1
	.zero		1


	//----- nvinfo : EIATTR_EXIT_INSTR_OFFSETS
	.align		4
        /*0048*/ 	.byte	0x04, 0x1c
        /*004a*/ 	.short	(.L_43 - .L_42)


	//   ....[0]....
.L_42:
        /*004c*/ 	.word	0x000000a0


	//   ....[1]....
        /*0050*/ 	.word	0x00000120


	//----- nvinfo : EIATTR_CBANK_PARAM_SIZE
	.align		4
.L_43:
        /*0054*/ 	.byte	0x03, 0x19
        /*0056*/ 	.short	0x0014


	//----- nvinfo : EIATTR_PARAM_CBANK
	.align		4
        /*0058*/ 	.byte	0x04, 0x0a
        /*005a*/ 	.short	(.L_45 - .L_44)
	.align		4
.L_44:
        /*005c*/ 	.word	index@(.nv.constant0._Z9skip_128bPfS_i)
        /*0060*/ 	.short	0x0380
        /*0062*/ 	.short	0x0014


	//----- nvinfo : EIATTR_SW_WAR
	.align		4
.L_45:
        /*0064*/ 	.byte	0x04, 0x36
        /*0066*/ 	.short	(.L_47 - .L_46)
.L_46:
        /*0068*/ 	.word	0x00000008
.L_47:


//--------------------- .nv.info._Z9coalescedPfS_i --------------------------
	.section	.nv.info._Z9coalescedPfS_i,"",@"SHT_CUDA_INFO"
	.sectionflags	@""
	.align	4


	//----- nvinfo : EIATTR_CUDA_API_VERSION
	.align		4
        /*0000*/ 	.byte	0x04, 0x37
        /*0002*/ 	.short	(.L_49 - .L_48)
.L_48:
        /*0004*/ 	.word	0x00000082


	//----- nvinfo : EIATTR_KPARAM_INFO
	.align		4
.L_49:
        /*0008*/ 	.byte	0x04, 0x17
        /*000a*/ 	.short	(.L_51 - .L_50)
.L_50:
        /*000c*/ 	.word	0x00000000
        /*0010*/ 	.short	0x0002
        /*0012*/ 	.short	0x0010
        /*0014*/ 	.byte	0x00, 0xf0, 0x11, 0x00


	//----- nvinfo : EIATTR_KPARAM_INFO
	.align		4
.L_51:
        /*0018*/ 	.byte	0x04, 0x17
        /*001a*/ 	.short	(.L_53 - .L_52)
.L_52:
        /*001c*/ 	.word	0x00000000
        /*0020*/ 	.short	0x0001
        /*0022*/ 	.short	0x0008
        /*0024*/ 	.byte	0x00, 0xf5, 0x21, 0x00


	//----- nvinfo : EIATTR_KPARAM_INFO
	.align		4
.L_53:
        /*0028*/ 	.byte	0x04, 0x17
        /*002a*/ 	.short	(.L_55 - .L_54)
.L_54:
        /*002c*/ 	.word	0x00000000
        /*0030*/ 	.short	0x0000
        /*0032*/ 	.short	0x0000
        /*0034*/ 	.byte	0x00, 0xf5, 0x21, 0x00


	//----- nvinfo : EIATTR_SPARSE_MMA_MASK
	.align		4
.L_55:
        /*0038*/ 	.byte	0x03, 0x50
        /*003a*/ 	.short	0x0000


	//----- nvinfo : EIATTR_MAXREG_COUNT
	.align		4
        /*003c*/ 	.byte	0x03, 0x1b
        /*003e*/ 	.short	0x00ff


	//----- nvinfo : EIATTR_MERCURY_ISA_VERSION
	.align		4
        /*0040*/ 	.byte	0x03, 0x5f
        /*0042*/ 	.short	0x0101


	//----- nvinfo : EIATTR_VRC_CTA_INIT_COUNT
	.align		4
        /*0044*/ 	.byte	0x02, 0x4a
	.zero		1
	.zero		1


	//----- nvinfo : EIATTR_EXIT_INSTR_OFFSETS
	.align		4
        /*0048*/ 	.byte	0x04, 0x1c
        /*004a*/ 	.short	(.L_57 - .L_56)


	//   ....[0]....
.L_56:
        /*004c*/ 	.word	0x00000070


	//   ....[1]....
        /*0050*/ 	.word	0x000000f0


	//----- nvinfo : EIATTR_CBANK_PARAM_SIZE
	.align		4
.L_57:
        /*0054*/ 	.byte	0x03, 0x19
        /*0056*/ 	.short	0x0014


	//----- nvinfo : EIATTR_PARAM_CBANK
	.align		4
        /*0058*/ 	.byte	0x04, 0x0a
        /*005a*/ 	.short	(.L_59 - .L_58)
	.align		4
.L_58:
        /*005c*/ 	.word	index@(.nv.constant0._Z9coalescedPfS_i)
        /*0060*/ 	.short	0x0380
        /*0062*/ 	.short	0x0014


	//----- nvinfo : EIATTR_SW_WAR
	.align		4
.L_59:
        /*0064*/ 	.byte	0x04, 0x36
        /*0066*/ 	.short	(.L_61 - .L_60)
.L_60:
        /*0068*/ 	.word	0x00000008
.L_61:


//--------------------- .nv.callgraph             --------------------------
	.section	.nv.callgraph,"",@"SHT_CUDA_CALLGRAPH"
	.align	4
	.sectionentsize	8
	.align		4
        /*0000*/ 	.word	0x00000000
	.align		4
        /*0004*/ 	.word	0xffffffff
	.align		4
        /*0008*/ 	.word	0x00000000
	.align		4
        /*000c*/ 	.word	0xfffffffe
	.align		4
        /*0010*/ 	.word	0x00000000
	.align		4
        /*0014*/ 	.word	0xfffffffd
	.align		4
        /*0018*/ 	.word	0x00000000
	.align		4
        /*001c*/ 	.word	0xfffffffc


//--------------------- .text._Z6randomPfS_S_i    --------------------------
	.section	.text._Z6randomPfS_S_i,"ax",@progbits
	.align	128
        .global         _Z6randomPfS_S_i
        .type           _Z6randomPfS_S_i,@function
        .size           _Z6randomPfS_S_i,(.L_x_3 - _Z6randomPfS_S_i)
        .other          _Z6randomPfS_S_i,@"STO_CUDA_ENTRY STV_DEFAULT"
_Z6randomPfS_S_i:
.text._Z6randomPfS_S_i:
[----:B------:R-:W-:Y:S01]  /*0000*/  LDC R1, c[0x0][0x37c] ;  /* 0x0000df00ff017b82 */ /* 0x000fe20000000800 */
[----:B------:R-:W0:Y:S07]  /*0010*/  S2R R0, SR_TID.X ;  /* 0x0000000000007919 */ /* 0x000e2e0000002100 */
[----:B------:R-:W0:Y:S01]  /*0020*/  S2UR UR6, SR_CTAID.X ;  /* 0x00000000000679c3 */ /* 0x000e220000002500 */
[----:B------:R-:W1:Y:S07]  /*0030*/  LDCU.64 UR4, c[0x0][0x358] ;  /* 0x00006b00ff0477ac */ /* 0x000e6e0008000a00 */
[----:B------:R-:W0:Y:S08]  /*0040*/  LDC R5, c[0x0][0x360] ;  /* 0x0000d800ff057b82 */ /* 0x000e300000000800 */
[----:B------:R-:W2:Y:S01]  /*0050*/  LDC.64 R2, c[0x0][0x388] ;  /* 0x0000e200ff027b82 */ /* 0x000ea20000000a00 */
[----:B0-----:R-:W-:Y:S01]  /*0060*/  IMAD R5, R5, UR6, R0 ;  /* 0x0000000605057c24 */ /* 0x001fe2000f8e0200 */
[----:B------:R-:W0:Y:S03]  /*0070*/  LDCU UR6, c[0x0][0x398] ;  /* 0x00007300ff0677ac */ /* 0x000e260008000800 */
[----:B--2---:R-:W-:-:S06]  /*0080*/  IMAD.WIDE R2, R5, 0x4, R2 ;  /* 0x0000000405027825 */ /* 0x004fcc00078e0202 */
[----:B-1----:R-:W2:Y:S02]  /*0090*/  LDG.E R2, desc[UR4][R2.64] ;  /* 0x0000000402027981 */ /* 0x002ea4000c1e1900 */
[----:B--2---:R-:W0:Y:S02]  /*00a0*/  F2I.TRUNC.NTZ R7, R2 ;  /* 0x0000000200077305 */ /* 0x004e24000020f100 */
[----:B0-----:R-:W-:-:S13]  /*00b0*/  ISETP.GE.AND P0, PT, R7, UR6, PT ;  /* 0x0000000607007c0c */ /* 0x001fda000bf06270 */
[----:B------:R-:W-:Y:S05]  /*00c0*/  @P0 EXIT ;  /* 0x000000000000094d */ /* 0x000fea0003800000 */
[----:B------:R-:W0:Y:S08]  /*00d0*/  LDC.64 R2, c[0x0][0x380] ;  /* 0x0000e000ff027b82 */ /* 0x000e300000000a00 */
[----:B------:R-:W1:Y:S01]  /*00e0*/  LDC.64 R4, c[0x0][0x390] ;  /* 0x0000e400ff047b82 */ /* 0x000e620000000a00 */
[----:B0-----:R-:W-:-:S06]  /*00f0*/  IMAD.WIDE R2, R7, 0x4, R2 ;  /* 0x0000000407027825 */ /* 0x001fcc00078e0202 */
[----:B------:R-:W2:Y:S01]  /*0100*/  LDG.E R3, desc[UR4][R2.64] ;  /* 0x0000000402037981 */ /* 0x000ea2000c1e1900 */
[----:B-1----:R-:W-:-:S05]  /*0110*/  IMAD.WIDE R4, R7, 0x4, R4 ;  /* 0x0000000407047825 */ /* 0x002fca00078e0204 */
[----:B--2---:R-:W-:Y:S01]  /*0120*/  STG.E desc[UR4][R4.64], R3 ;  /* 0x0000000304007986 */ /* 0x004fe2000c101904 */
[----:B------:R-:W-:Y:S05]  /*0130*/  EXIT ;  /* 0x000000000000794d */ /* 0x000fea0003800000 */
.L_x_0:
[----:B------:R-:W-:-:S00]  /*0140*/  BRA `(.L_x_0) ;  /* 0xfffffffc00fc7947 */ /* 0x000fc0000383ffff */
[----:B------:R-:W-:-:S00]  /*0150*/  NOP ;  /* 0x0000000000007918 */ /* 0x000fc00000000000 */
        /* <DEDUP_REMOVED lines=10> */
.L_x_3:


//--------------------- .text._Z9skip_128bPfS_i   --------------------------
	.section	.text._Z9skip_128bPfS_i,"ax",@progbits
	.align	128
        .global         _Z9skip_128bPfS_i
        .type           _Z9skip_128bPfS_i,@function
        .size           _Z9skip_128bPfS_i,(.L_x_4 - _Z9skip_128bPfS_i)
        .other          _Z9skip_128bPfS_i,@"STO_CUDA_ENTRY STV_DEFAULT"
_Z9skip_128bPfS_i:
.text._Z9skip_128bPfS_i:
[----:B------:R-:W-:Y:S01]  /*0000*/  LDC R1, c[0x0][0x37c] ;  /* 0x0000df00ff017b82 */ /* 0x000fe20000000800 */
[----:B------:R-:W0:Y:S07]  /*0010*/  S2R R3, SR_TID.X ;  /* 0x0000000000037919 */ /* 0x000e2e0000002100 */
[----:B------:R-:W1:Y:S01]  /*0020*/  S2UR UR4, SR_CTAID.X ;  /* 0x00000000000479c3 */ /* 0x000e620000002500 */
[----:B------:R-:W2:Y:S07]  /*0030*/  LDCU UR5, c[0x0][0x390] ;  /* 0x00007200ff0577ac */ /* 0x000eae0008000800 */
[----:B------:R-:W1:Y:S01]  /*0040*/  LDC R0, c[0x0][0x360] ;  /* 0x0000d800ff007b82 */ /* 0x000e620000000800 */
[----:B0-----:R-:W-:Y:S01]  /*0050*/  SHF.L.U32 R2, R3, 0x5, RZ ;  /* 0x0000000503027819 */ /* 0x001fe200000006ff */
[----:B-1----:R-:W-:-:S03]  /*0060*/  IMAD R0, R0, UR4, R3 ;  /* 0x0000000400007c24 */ /* 0x002fc6000f8e0203 */
[----:B------:R-:W-:-:S04]  /*0070*/  LOP3.LUT R3, R2, 0x3e0, RZ, 0xc0, !PT ;  /* 0x000003e002037812 */ /* 0x000fc800078ec0ff */
[----:B------:R-:W-:-:S04]  /*0080*/  IADD3 R7, PT, PT, R0, R3, RZ ;  /* 0x0000000300077210 */ /* 0x000fc80007ffe0ff */
[----:B--2---:R-:W-:-:S13]  /*0090*/  ISETP.GE.AND P0, PT, R7, UR5, PT ;  /* 0x0000000507007c0c */ /* 0x004fda000bf06270 */
[----:B------:R-:W-:Y:S05]  /*00a0*/  @P0 EXIT ;  /* 0x000000000000094d */ /* 0x000fea0003800000 */
[----:B------:R-:W0:Y:S01]  /*00b0*/  LDC.64 R2, c[0x0][0x380] ;  /* 0x0000e000ff027b82 */ /* 0x000e220000000a00 */
[----:B------:R-:W1:Y:S07]  /*00c0*/  LDCU.64 UR4, c[0x0][0x358] ;  /* 0x00006b00ff0477ac */ /* 0x000e6e0008000a00 */
[----:B------:R-:W2:Y:S01]  /*00d0*/  LDC.64 R4, c[0x0][0x388] ;  /* 0x0000e200ff047b82 */ /* 0x000ea20000000a00 */
[----:B0-----:R-:W-:-:S06]  /*00e0*/  IMAD.WIDE R2, R7, 0x4, R2 ;  /* 0x0000000407027825 */ /* 0x001fcc00078e0202 */
[----:B-1----:R-:W3:Y:S01]  /*00f0*/  LDG.E R3, desc[UR4][R2.64] ;  /* 0x0000000402037981 */ /* 0x002ee2000c1e1900 */
[----:B--2---:R-:W-:-:S05]  /*0100*/  IMAD.WIDE R4, R7, 0x4, R4 ;  /* 0x0000000407047825 */ /* 0x004fca00078e0204 */
[----:B---3--:R-:W-:Y:S01]  /*0110*/  STG.E desc[UR4][R4.64], R3 ;  /* 0x0000000304007986 */ /* 0x008fe2000c101904 */
[----:B------:R-:W-:Y:S05]  /*0120*/  EXIT ;  /* 0x000000000000794d */ /* 0x000fea0003800000 */
.L_x_1:
        /* <DEDUP_REMOVED lines=13> */
.L_x_4:


//--------------------- .text._Z9coalescedPfS_i   --------------------------
	.section	.text._Z9coalescedPfS_i,"ax",@progbits
	.align	128
        .global         _Z9coalescedPfS_i
        .type           _Z9coalescedPfS_i,@function
        .size           _Z9coalescedPfS_i,(.L_x_5 - _Z9coalescedPfS_i)
        .other          _Z9coalescedPfS_i,@"STO_CUDA_ENTRY STV_DEFAULT"
_Z9coalescedPfS_i:
.text._Z9coalescedPfS_i:
[----:B------:R-:W-:Y:S01]  /*0000*/  LDC R1, c[0x0][0x37c] ;  /* 0x0000df00ff017b82 */ /* 0x000fe20000000800 */
[----:B------:R-:W0:Y:S07]  /*0010*/  S2R R0, SR_TID.X ;  /* 0x0000000000007919 */ /* 0x000e2e0000002100 */
[----:B------:R-:W0:Y:S01]  /*0020*/  S2UR UR4, SR_CTAID.X ;  /* 0x00000000000479c3 */ /* 0x000e220000002500 */
[----:B------:R-:W1:Y:S07]  /*0030*/  LDCU UR5, c[0x0][0x390] ;  /* 0x00007200ff0577ac */ /* 0x000e6e0008000800 */
[----:B------:R-:W0:Y:S02]  /*0040*/  LDC R7, c[0x0][0x360] ;  /* 0x0000d800ff077b82 */ /* 0x000e240000000800 */
[----:B0-----:R-:W-:-:S05]  /*0050*/  IMAD R7, R7, UR4, R0 ;  /* 0x0000000407077c24 */ /* 0x001fca000f8e0200 */
[----:B-1----:R-:W-:-:S13]  /*0060*/  ISETP.GE.AND P0, PT, R7, UR5, PT ;  /* 0x0000000507007c0c */ /* 0x002fda000bf06270 */
        /* <DEDUP_REMOVED lines=9> */
.L_x_2:
        /* <DEDUP_REMOVED lines=16> */
.L_x_5:


//--------------------- .nv.shared.reserved.0     --------------------------
	.section	.nv.shared.reserved.0,"aw",@nobits
	.weak		__nv_reservedSMEM_offset_0_alias
	.size		__nv_reservedSMEM_offset_0_alias, 0, 64
	.other		__nv_reservedSMEM_offset_0_alias,@"STO_CUDA_RESERVED_SHARED STV_DEFAULT"
__nv_reservedSMEM_offset_0_alias:
	.zero		0
	.zero		64


//--------------------- .nv.constant0._Z6randomPfS_S_i --------------------------
	.section	.nv.constant0._Z6randomPfS_S_i,"a",@progbits
	.sectionflags	@""
	.align	4
.nv.constant0._Z6randomPfS_S_i:
	.zero		924


//--------------------- .nv.constant0._Z9skip_128bPfS_i --------------------------
	.section	.nv.constant0._Z9skip_128bPfS_i,"a",@progbits
	.sectionflags	@""
	.align	4
.nv.constant0._Z9skip_128bPfS_i:
	.zero		916


//--------------------- .nv.constant0._Z9coalescedPfS_i --------------------------
	.section	.nv.constant0._Z9coalescedPfS_i,"a",@progbits
	.sectionflags	@""
	.align	4
.nv.constant0._Z9coalescedPfS_i:
	.zero		916


//--------------------- SYMBOLS --------------------------

	.type		.nv.reservedSmem.offset0,@object
	.size		.nv.reservedSmem.offset0,0x4
